//
// Generated by NVIDIA NVVM Compiler
//
// Compiler Build ID: CL-36424714
// Cuda compilation tools, release 13.0, V13.0.88
// Based on NVVM 20.0.0
//

.version 9.0
.target sm_100
.address_size 64

	// .globl	_Z4vsetPj

.visible .entry _Z4vsetPj(
	.param .u64 .ptr .align 1 _Z4vsetPj_param_0
)
{
	.reg .b32 	%r<5>;
	.reg .b64 	%rd<3>;

	ld.param.u64 	%rd1, [_Z4vsetPj_param_0];
	cvta.to.global.u64 	%rd2, %rd1;
	mov.b32 	%r4, 0;
	// begin inline asm
	vset.s32.s32.eq %r1, %r2, %r3, %r4;
	// end inline asm
	st.global.u32 	[%rd2], %r1;
	ret;

}
	// .globl	_Z5vset4Pj
.visible .entry _Z5vset4Pj(
	.param .u64 .ptr .align 1 _Z5vset4Pj_param_0
)
{
	.reg .b32 	%r<5>;
	.reg .b64 	%rd<3>;

	ld.param.u64 	%rd1, [_Z5vset4Pj_param_0];
	cvta.to.global.u64 	%rd2, %rd1;
	mov.b32 	%r4, 0;
	// begin inline asm
	vset4.s32.s32.eq %r1, %r2, %r3, %r4;
	// end inline asm
	st.global.u32 	[%rd2], %r1;
	ret;

}


// ===== COMPILED SASS (sm_100) =====

	.target	sm_100

	.elftype	@"ET_EXEC"


//--------------------- .note.nv.tkinfo           --------------------------
	.section	.note.nv.tkinfo,"",@"SHT_NOTE"
	.sectionflags	@"SHF_NOTE_NV_TKINFO"
	.tkinfo
        /*0018*/ 	.word	0x00000002
        /*0030*/ 	.string	""
        /*0030*/ 	.string	"ptxas"
        /*0030*/ 	.string	"Cuda compilation tools, release 13.0, V13.0.88"
        /*0030*/ 	.string	"Build cuda_13.0.r13.0/compiler.36424714_0"
        /*0030*/ 	.string	"-arch sm_100 -m 64 "



//--------------------- .note.nv.cuinfo           --------------------------
	.section	.note.nv.cuinfo,"",@"SHT_NOTE"
	.sectionflags	@"SHF_NOTE_NV_CUINFO"
        /*0018*/ 	.short	0x0002
        /*001a*/ 	.short	0x0064
        /*001c*/ 	.short	0x0082
	.zero		2


//--------------------- .nv.info                  --------------------------
	.section	.nv.info,"",@"SHT_CUDA_INFO"
	.align	4


	//----- nvinfo : EIATTR_REGCOUNT
	.align		4
        /*0000*/ 	.byte	0x04, 0x2f
        /*0002*/ 	.short	(.L_1 - .L_0)
	.align		4
.L_0:
        /*0004*/ 	.word	index@(_Z4vsetPj)
        /*0008*/ 	.word	0x00000008


	//----- nvinfo : EIATTR_FRAME_SIZE
	.align		4
.L_1:
        /*000c*/ 	.byte	0x04, 0x11
        /*000e*/ 	.short	(.L_3 - .L_2)
	.align		4
.L_2:
        /*0010*/ 	.word	index@(_Z4vsetPj)
        /*0014*/ 	.word	0x00000000


	//----- nvinfo : EIATTR_REGCOUNT
	.align		4
.L_3:
        /*0018*/ 	.byte	0x04, 0x2f
        /*001a*/ 	.short	(.L_5 - .L_4)
	.align		4
.L_4:
        /*001c*/ 	.word	index@(_Z5vset4Pj)
        /*0020*/ 	.word	0x0000000b


	//----- nvinfo : EIATTR_FRAME_SIZE
	.align		4
.L_5:
        /*0024*/ 	.byte	0x04, 0x11
        /*0026*/ 	.short	(.L_7 - .L_6)
	.align		4
.L_6:
        /*0028*/ 	.word	index@(_Z5vset4Pj)
        /*002c*/ 	.word	0x00000000


	//----- nvinfo : EIATTR_MIN_STACK_SIZE
	.align		4
.L_7:
        /*0030*/ 	.byte	0x04, 0x12
        /*0032*/ 	.short	(.L_9 - .L_8)
	.align		4
.L_8:
        /*0034*/ 	.word	index@(_Z5vset4Pj)
        /*0038*/ 	.word	0x00000000


	//----- nvinfo : EIATTR_MIN_STACK_SIZE
	.align		4
.L_9:
        /*003c*/ 	.byte	0x04, 0x12
        /*003e*/ 	.short	(.L_11 - .L_10)
	.align		4
.L_10:
        /*0040*/ 	.word	index@(_Z4vsetPj)
        /*0044*/ 	.word	0x00000000
.L_11:


//--------------------- .nv.compat                --------------------------
	.section	.nv.compat,"",@"SHT_CUDA_COMPAT_INFO"
	.align	4
        /*0000*/ 	.byte	0x02, 0x09, 0x00, 0x00, 0x02, 0x02, 0x01, 0x00, 0x02, 0x05, 0x05, 0x00, 0x03, 0x07, 0x01, 0x01
        /*0010*/ 	.byte	0x02, 0x03, 0x00, 0x00, 0x02, 0x06, 0x01, 0x00, 0x04, 0x0b, 0x08, 0x00, 0x09, 0x00, 0x00, 0x00
        /*0020*/ 	.byte	0x00, 0x00, 0x00, 0x00


//--------------------- .nv.info._Z5vset4Pj       --------------------------
	.section	.nv.info._Z5vset4Pj,"",@"SHT_CUDA_INFO"
	.sectionflags	@""
	.align	4


	//----- nvinfo : EIATTR_CUDA_API_VERSION
	.align		4
        /*0000*/ 	.byte	0x04, 0x37
        /*0002*/ 	.short	(.L_13 - .L_12)
.L_12:
        /*0004*/ 	.word	0x00000082


	//----- nvinfo : EIATTR_KPARAM_INFO
	.align		4
.L_13:
        /*0008*/ 	.byte	0x04, 0x17
        /*000a*/ 	.short	(.L_15 - .L_14)
.L_14:
        /*000c*/ 	.word	0x00000000
        /*0010*/ 	.short	0x0000
        /*0012*/ 	.short	0x0000
        /*0014*/ 	.byte	0x00, 0xf5, 0x21, 0x00


	//----- nvinfo : EIATTR_SPARSE_MMA_MASK
	.align		4
.L_15:
        /*0018*/ 	.byte	0x03, 0x50
        /*001a*/ 	.short	0x0000


	//----- nvinfo : EIATTR_MAXREG_COUNT
	.align		4
        /*001c*/ 	.byte	0x03, 0x1b
        /*001e*/ 	.short	0x00ff


	//----- nvinfo : EIATTR_MERCURY_ISA_VERSION
	.align		4
        /*0020*/ 	.byte	0x03, 0x5f
        /*0022*/ 	.short	0x0101


	//----- nvinfo : EIATTR_VRC_CTA_INIT_COUNT
	.align		4
        /*0024*/ 	.byte	0x02, 0x4a
	.zero		1
	.zero		1


	//----- nvinfo : EIATTR_EXIT_INSTR_OFFSETS
	.align		4
        /*0028*/ 	.byte	0x04, 0x1c
        /*002a*/ 	.short	(.L_17 - .L_16)


	//   ....[0]....
.L_16:
        /*002c*/ 	.word	0x00000290


	//----- nvinfo : EIATTR_CBANK_PARAM_SIZE
	.align		4
.L_17:
        /*0030*/ 	.byte	0x03, 0x19
        /*0032*/ 	.short	0x0008


	//----- nvinfo : EIATTR_PARAM_CBANK
	.align		4
        /*0034*/ 	.byte	0x04, 0x0a
        /*0036*/ 	.short	(.L_19 - .L_18)
	.align		4
.L_18:
        /*0038*/ 	.word	index@(.nv.constant0._Z5vset4Pj)
        /*003c*/ 	.short	0x0380
        /*003e*/ 	.short	0x0008


	//----- nvinfo : EIATTR_SW_WAR
	.align		4
.L_19:
        /*0040*/ 	.byte	0x04, 0x36
        /*0042*/ 	.short	(.L_21 - .L_20)
.L_20:
        /*0044*/ 	.word	0x00000008
.L_21:


//--------------------- .nv.info._Z4vsetPj        --------------------------
	.section	.nv.info._Z4vsetPj,"",@"SHT_CUDA_INFO"
	.sectionflags	@""
	.align	4


	//----- nvinfo : EIATTR_CUDA_API_VERSION
	.align		4
        /*0000*/ 	.byte	0x04, 0x37
        /*0002*/ 	.short	(.L_23 - .L_22)
.L_22:
        /*0004*/ 	.word	0x00000082


	//----- nvinfo : EIATTR_KPARAM_INFO
	.align		4
.L_23:
        /*0008*/ 	.byte	0x04, 0x17
        /*000a*/ 	.short	(.L_25 - .L_24)
.L_24:
        /*000c*/ 	.word	0x00000000
        /*0010*/ 	.short	0x0000
        /*0012*/ 	.short	0x0000
        /*0014*/ 	.byte	0x00, 0xf5, 0x21, 0x00


	//----- nvinfo : EIATTR_SPARSE_MMA_MASK
	.align		4
.L_25:
        /*0018*/ 	.byte	0x03, 0x50
        /*001a*/ 	.short	0x0000


	//----- nvinfo : EIATTR_MAXREG_COUNT
	.align		4
        /*001c*/ 	.byte	0x03, 0x1b
        /*001e*/ 	.short	0x00ff


	//----- nvinfo : EIATTR_MERCURY_ISA_VERSION
	.align		4
        /*0020*/ 	.byte	0x03, 0x5f
        /*0022*/ 	.short	0x0101


	//----- nvinfo : EIATTR_VRC_CTA_INIT_COUNT
	.align		4
        /*0024*/ 	.byte	0x02, 0x4a
	.zero		1
	.zero		1


	//----- nvinfo : EIATTR_EXIT_INSTR_OFFSETS
	.align		4
        /*0028*/ 	.byte	0x04, 0x1c
        /*002a*/ 	.short	(.L_27 - .L_26)


	//   ....[0]....
.L_26:
        /*002c*/ 	.word	0x000000e0


	//----- nvinfo : EIATTR_CBANK_PARAM_SIZE
	.align		4
.L_27:
        /*0030*/ 	.byte	0x03, 0x19
        /*0032*/ 	.short	0x0008


	//----- nvinfo : EIATTR_PARAM_CBANK
	.align		4
        /*0034*/ 	.byte	0x04, 0x0a
        /*0036*/ 	.short	(.L_29 - .L_28)
	.align		4
.L_28:
        /*0038*/ 	.word	index@(.nv.constant0._Z4vsetPj)
        /*003c*/ 	.short	0x0380
        /*003e*/ 	.short	0x0008


	//----- nvinfo : EIATTR_SW_WAR
	.align		4
.L_29:
        /*0040*/ 	.byte	0x04, 0x36
        /*0042*/ 	.short	(.L_31 - .L_30)
.L_30:
        /*0044*/ 	.word	0x00000008
.L_31:


//--------------------- .nv.callgraph             --------------------------
	.section	.nv.callgraph,"",@"SHT_CUDA_CALLGRAPH"
	.align	4
	.sectionentsize	8
	.align		4
        /*0000*/ 	.word	0x00000000
	.align		4
        /*0004*/ 	.word	0xffffffff
	.align		4
        /*0008*/ 	.word	0x00000000
	.align		4
        /*000c*/ 	.word	0xfffffffe
	.align		4
        /*0010*/ 	.word	0x00000000
	.align		4
        /*0014*/ 	.word	0xfffffffd
	.align		4
        /*0018*/ 	.word	0x00000000
	.align		4
        /*001c*/ 	.word	0xfffffffc


//--------------------- .text._Z5vset4Pj          --------------------------
	.section	.text._Z5vset4Pj,"ax",@progbits
	.align	128
        .global         _Z5vset4Pj
        .type           _Z5vset4Pj,@function
        .size           _Z5vset4Pj,(.L_x_2 - _Z5vset4Pj)
        .other          _Z5vset4Pj,@"STO_CUDA_ENTRY STV_DEFAULT"
_Z5vset4Pj:
.text._Z5vset4Pj:
[----:B------:R-:W-:Y:S01]  /*0000*/  LDC R1, c[0x0][0x37c] ;  /* 0x0000df00ff017b82 */ /* 0x000fe20000000800 */
[C-C-:B------:R-:W-:Y:S01]  /*0010*/  PRMT R2, R0.reuse, 0x3210, R0.reuse ;  /* 0x0000321000027816 */ /* 0x140fe20000000000 */
[----:B------:R-:W0:Y:S01]  /*0020*/  LDCU.64 UR4, c[0x0][0x358] ;  /* 0x00006b00ff0477ac */ /* 0x000e220008000a00 */
[----:B------:R-:W-:Y:S02]  /*0030*/  PRMT R0, R0, 0x7654, R0 ;  /* 0x0000765400007816 */ /* 0x000fe40000000000 */
[----:B------:R-:W-:Y:S02]  /*0040*/  PRMT R4, R2, 0x7651, RZ ;  /* 0x0000765102047816 */ /* 0x000fe400000000ff */
[----:B------:R-:W-:Y:S02]  /*0050*/  PRMT R7, R0, 0x7651, RZ ;  /* 0x0000765100077816 */ /* 0x000fe400000000ff */
[----:B------:R-:W-:Y:S02]  /*0060*/  PRMT R3, R2, 0x7650, RZ ;  /* 0x0000765002037816 */ /* 0x000fe400000000ff */
[----:B------:R-:W-:-:S02]  /*0070*/  PRMT R6, R0, 0x7650, RZ ;  /* 0x0000765000067816 */ /* 0x000fc400000000ff */
[----:B------:R-:W-:Y:S02]  /*0080*/  PRMT R5, R2, 0x7652, RZ ;  /* 0x0000765202057816 */ /* 0x000fe400000000ff */
[----:B------:R-:W-:Y:S02]  /*0090*/  PRMT R8, R0, 0x7652, RZ ;  /* 0x0000765200087816 */ /* 0x000fe400000000ff */
[----:B------:R-:W-:Y:S02]  /*00a0*/  PRMT R4, R4, 0x8880, RZ ;  /* 0x0000888004047816 */ /* 0x000fe400000000ff */
[----:B------:R-:W-:Y:S02]  /*00b0*/  PRMT R7, R7, 0x8880, RZ ;  /* 0x0000888007077816 */ /* 0x000fe400000000ff */
[----:B------:R-:W-:Y:S02]  /*00c0*/  PRMT R3, R3, 0x8880, RZ ;  /* 0x0000888003037816 */ /* 0x000fe400000000ff */
[----:B------:R-:W-:-:S02]  /*00d0*/  PRMT R6, R6, 0x8880, RZ ;  /* 0x0000888006067816 */ /* 0x000fc400000000ff */
[----:B------:R-:W-:Y:S02]  /*00e0*/  PRMT R5, R5, 0x8880, RZ ;  /* 0x0000888005057816 */ /* 0x000fe400000000ff */
[----:B------:R-:W-:Y:S02]  /*00f0*/  PRMT R8, R8, 0x8880, RZ ;  /* 0x0000888008087816 */ /* 0x000fe400000000ff */
[----:B------:R-:W-:Y:S02]  /*0100*/  ISETP.EQ.AND P1, PT, R4, R7, PT ;  /* 0x000000070400720c */ /* 0x000fe40003f22270 */
[----:B------:R-:W-:Y:S02]  /*0110*/  ISETP.EQ.AND P0, PT, R3, R6, PT ;  /* 0x000000060300720c */ /* 0x000fe40003f02270 */
[----:B------:R-:W-:Y:S02]  /*0120*/  PRMT R4, R2, 0x7653, RZ ;  /* 0x0000765302047816 */ /* 0x000fe400000000ff */
[----:B------:R-:W-:Y:S01]  /*0130*/  PRMT R0, R0, 0x7653, RZ ;  /* 0x0000765300007816 */ /* 0x000fe200000000ff */
[----:B------:R-:W0:Y:S01]  /*0140*/  LDC.64 R2, c[0x0][0x380] ;  /* 0x0000e000ff027b82 */ /* 0x000e220000000a00 */
[----:B------:R-:W-:-:S02]  /*0150*/  ISETP.EQ.AND P2, PT, R5, R8, PT ;  /* 0x000000080500720c */ /* 0x000fc40003f42270 */
[----:B------:R-:W-:Y:S02]  /*0160*/  SEL R5, RZ, 0xffffffff, !P0 ;  /* 0xffffffffff057807 */ /* 0x000fe40004000000 */
[----:B------:R-:W-:Y:S02]  /*0170*/  PRMT R7, R4, 0x8880, RZ ;  /* 0x0000888004077816 */ /* 0x000fe400000000ff */
[----:B------:R-:W-:Y:S02]  /*0180*/  PRMT R8, R0, 0x8880, RZ ;  /* 0x0000888000087816 */ /* 0x000fe400000000ff */
[----:B------:R-:W-:Y:S01]  /*0190*/  LOP3.LUT R6, R5, 0x1, RZ, 0xc0, !PT ;  /* 0x0000000105067812 */ /* 0x000fe200078ec0ff */
[----:B------:R-:W-:Y:S01]  /*01a0*/  IMAD.MOV.U32 R0, RZ, RZ, R7 ;  /* 0x000000ffff007224 */ /* 0x000fe200078e0007 */
[----:B------:R-:W-:Y:S01]  /*01b0*/  SEL R4, RZ, 0xffffffff, !P1 ;  /* 0xffffffffff047807 */ /* 0x000fe20004800000 */
[----:B------:R-:W-:Y:S01]  /*01c0*/  IMAD.MOV.U32 R5, RZ, RZ, R8 ;  /* 0x000000ffff057224 */ /* 0x000fe200078e0008 */
[----:B------:R-:W-:-:S02]  /*01d0*/  PRMT R6, R6, 0x7650, RZ ;  /* 0x0000765006067816 */ /* 0x000fc400000000ff */
[----:B------:R-:W-:Y:S02]  /*01e0*/  LOP3.LUT R7, R4, 0x1, RZ, 0xc0, !PT ;  /* 0x0000000104077812 */ /* 0x000fe400078ec0ff */
[----:B------:R-:W-:Y:S02]  /*01f0*/  SEL R4, RZ, 0xffffffff, !P2 ;  /* 0xffffffffff047807 */ /* 0x000fe40005000000 */
[----:B------:R-:W-:Y:S02]  /*0200*/  ISETP.EQ.AND P0, PT, R0, R5, PT ;  /* 0x000000050000720c */ /* 0x000fe40003f02270 */
[----:B------:R-:W-:Y:S02]  /*0210*/  PRMT R7, R7, 0x7604, R6 ;  /* 0x0000760407077816 */ /* 0x000fe40000000006 */
[----:B------:R-:W-:Y:S02]  /*0220*/  LOP3.LUT R4, R4, 0x1, RZ, 0xc0, !PT ;  /* 0x0000000104047812 */ /* 0x000fe400078ec0ff */
[----:B------:R-:W-:-:S02]  /*0230*/  SEL R0, RZ, 0xffffffff, !P0 ;  /* 0xffffffffff007807 */ /* 0x000fc40004000000 */
[----:B------:R-:W-:Y:S02]  /*0240*/  PRMT R7, R4, 0x7054, R7 ;  /* 0x0000705404077816 */ /* 0x000fe40000000007 */
[----:B------:R-:W-:-:S04]  /*0250*/  LOP3.LUT R0, R0, 0x1, RZ, 0xc0, !PT ;  /* 0x0000000100007812 */ /* 0x000fc800078ec0ff */
[----:B------:R-:W-:-:S04]  /*0260*/  PRMT R0, R0, 0x654, R7 ;  /* 0x0000065400007816 */ /* 0x000fc80000000007 */
[----:B------:R-:W-:-:S05]  /*0270*/  PRMT R5, R0, 0x3210, RZ ;  /* 0x0000321000057816 */ /* 0x000fca00000000ff */
[----:B0-----:R-:W-:Y:S01]  /*0280*/  STG.E desc[UR4][R2.64], R5 ;  /* 0x0000000502007986 */ /* 0x001fe2000c101904 */
[----:B------:R-:W-:Y:S05]  /*0290*/  EXIT ;  /* 0x000000000000794d */ /* 0x000fea0003800000 */
.L_x_0:
[----:B------:R-:W-:-:S00]  /*02a0*/  BRA `(.L_x_0) ;  /* 0xfffffffc00fc7947 */ /* 0x000fc0000383ffff */
[----:B------:R-:W-:-:S00]  /*02b0*/  NOP ;  /* 0x0000000000007918 */ /* 0x000fc00000000000 */
        /* <DEDUP_REMOVED lines=12> */
.L_x_2:


//--------------------- .text._Z4vsetPj           --------------------------
	.section	.text._Z4vsetPj,"ax",@progbits
	.align	128
        .global         _Z4vsetPj
        .type           _Z4vsetPj,@function
        .size           _Z4vsetPj,(.L_x_3 - _Z4vsetPj)
        .other          _Z4vsetPj,@"STO_CUDA_ENTRY STV_DEFAULT"
_Z4vsetPj:
.text._Z4vsetPj:
[----:B------:R-:W-:Y:S01]  /*0000*/  LDC R1, c[0x0][0x37c] ;  /* 0x0000df00ff017b82 */ /* 0x000fe20000000800 */
[----:B------:R-:W-:Y:S01]  /*0010*/  UPRMT UR4, UR4, 0x3210, URZ ;  /* 0x0000321004047896 */ /* 0x000fe200080000ff */
[----:B------:R-:W-:-:S06]  /*0020*/  PRMT R0, R0, 0x3210, RZ ;  /* 0x0000321000007816 */ /* 0x000fcc00000000ff */
[----:B------:R-:W0:Y:S01]  /*0030*/  LDC.64 R2, c[0x0][0x380] ;  /* 0x0000e000ff027b82 */ /* 0x000e220000000a00 */
[----:B------:R-:W-:Y:S02]  /*0040*/  USHF.R.S32.HI UR5, URZ, 0x1f, UR4 ;  /* 0x0000001fff057899 */ /* 0x000fe40008011404 */
[----:B------:R-:W-:Y:S02]  /*0050*/  ISETP.EQ.U32.AND P0, PT, R0, UR4, PT ;  /* 0x0000000400007c0c */ /* 0x000fe4000bf02070 */
[----:B------:R-:W-:-:S04]  /*0060*/  SHF.R.S32.HI R0, RZ, 0x1f, R0 ;  /* 0x0000001fff007819 */ /* 0x000fc80000011400 */
[----:B------:R-:W-:-:S03]  /*0070*/  ISETP.EQ.AND.EX P0, PT, R0, UR5, PT, P0 ;  /* 0x0000000500007c0c */ /* 0x000fc6000bf02300 */
[----:B------:R-:W0:Y:S01]  /*0080*/  LDCU.64 UR4, c[0x0][0x358] ;  /* 0x00006b00ff0477ac */ /* 0x000e220008000a00 */
[----:B------:R-:W-:-:S04]  /*0090*/  SEL R0, RZ, 0xffffffff, !P0 ;  /* 0xffffffffff007807 */ /* 0x000fc80004000000 */
[----:B------:R-:W-:-:S04]  /*00a0*/  ISETP.NE.U32.AND P0, PT, R0, -0x1, PT ;  /* 0xffffffff0000780c */ /* 0x000fc80003f05070 */
[----:B------:R-:W-:-:S04]  /*00b0*/  SEL R0, R0, 0x1, P0 ;  /* 0x0000000100007807 */ /* 0x000fc80000000000 */
[----:B------:R-:W-:-:S05]  /*00c0*/  SEL R5, R0, RZ, !P0 ;  /* 0x000000ff00057207 */ /* 0x000fca0004000000 */
[----:B0-----:R-:W-:Y:S01]  /*00d0*/  STG.E desc[UR4][R2.64], R5 ;  /* 0x0000000502007986 */ /* 0x001fe2000c101904 */
[----:B------:R-:W-:Y:S05]  /*00e0*/  EXIT ;  /* 0x000000000000794d */ /* 0x000fea0003800000 */
.L_x_1:
        /* <DEDUP_REMOVED lines=9> */
.L_x_3:


//--------------------- .nv.shared.reserved.0     --------------------------
	.section	.nv.shared.reserved.0,"aw",@nobits
	.weak		__nv_reservedSMEM_offset_0_alias
	.size		__nv_reservedSMEM_offset_0_alias, 0, 64
	.other		__nv_reservedSMEM_offset_0_alias,@"STO_CUDA_RESERVED_SHARED STV_DEFAULT"
__nv_reservedSMEM_offset_0_alias:
	.zero		0
	.zero		64


//--------------------- .nv.constant0._Z5vset4Pj  --------------------------
	.section	.nv.constant0._Z5vset4Pj,"a",@progbits
	.sectionflags	@""
	.align	4
.nv.constant0._Z5vset4Pj:
	.zero		904


//--------------------- .nv.constant0._Z4vsetPj   --------------------------
	.section	.nv.constant0._Z4vsetPj,"a",@progbits
	.sectionflags	@""
	.align	4
.nv.constant0._Z4vsetPj:
	.zero		904


//--------------------- SYMBOLS --------------------------

	.type		.nv.reservedSmem.offset0,@object
	.size		.nv.reservedSmem.offset0,0x4
